//
// Generated by NVIDIA NVVM Compiler
//
// Compiler Build ID: CL-36424714
// Cuda compilation tools, release 13.0, V13.0.88
// Based on NVVM 20.0.0
//

.version 9.0
.target sm_100
.address_size 64

	// .globl	_Z7kernel1iPiS_S_

.visible .entry _Z7kernel1iPiS_S_(
	.param .u32 _Z7kernel1iPiS_S__param_0,
	.param .u64 .ptr .align 1 _Z7kernel1iPiS_S__param_1,
	.param .u64 .ptr .align 1 _Z7kernel1iPiS_S__param_2,
	.param .u64 .ptr .align 1 _Z7kernel1iPiS_S__param_3
)
{
	.reg .pred 	%p<7>;
	.reg .b32 	%r<43>;
	.reg .b64 	%rd<31>;

	ld.param.u32 	%r12, [_Z7kernel1iPiS_S__param_0];
	ld.param.u64 	%rd8, [_Z7kernel1iPiS_S__param_1];
	ld.param.u64 	%rd9, [_Z7kernel1iPiS_S__param_2];
	ld.param.u64 	%rd10, [_Z7kernel1iPiS_S__param_3];
	cvta.to.global.u64 	%rd1, %rd10;
	cvta.to.global.u64 	%rd2, %rd9;
	cvta.to.global.u64 	%rd3, %rd8;
	mov.u32 	%r42, %tid.x;
	mov.u32 	%r2, %ntid.x;
	mul.lo.s32 	%r3, %r12, %r12;
	setp.ge.u32 	%p1, %r42, %r3;
	@%p1 bra 	$L__BB0_6;
	add.s32 	%r13, %r42, %r2;
	max.u32 	%r14, %r3, %r13;
	setp.lt.u32 	%p2, %r13, %r3;
	selp.u32 	%r15, 1, 0, %p2;
	add.s32 	%r16, %r13, %r15;
	sub.s32 	%r17, %r14, %r16;
	div.u32 	%r18, %r17, %r2;
	add.s32 	%r4, %r18, %r15;
	and.b32  	%r19, %r4, 3;
	setp.eq.s32 	%p3, %r19, 3;
	@%p3 bra 	$L__BB0_4;
	add.s32 	%r20, %r4, 1;
	and.b32  	%r21, %r20, 3;
	mul.wide.u32 	%rd30, %r42, 4;
	mul.wide.u32 	%rd5, %r2, 4;
	neg.s32 	%r40, %r21;
	mad.lo.s32 	%r42, %r2, %r21, %r42;
$L__BB0_3:
	.pragma "nounroll";
	add.s64 	%rd11, %rd3, %rd30;
	ld.global.u32 	%r22, [%rd11];
	add.s64 	%rd12, %rd2, %rd30;
	ld.global.u32 	%r23, [%rd12];
	add.s32 	%r24, %r23, %r22;
	add.s64 	%rd13, %rd1, %rd30;
	st.global.u32 	[%rd13], %r24;
	add.s64 	%rd30, %rd30, %rd5;
	add.s32 	%r40, %r40, 1;
	setp.ne.s32 	%p4, %r40, 0;
	@%p4 bra 	$L__BB0_3;
$L__BB0_4:
	setp.lt.u32 	%p5, %r4, 3;
	@%p5 bra 	$L__BB0_6;
$L__BB0_5:
	mul.wide.u32 	%rd14, %r42, 4;
	add.s64 	%rd15, %rd3, %rd14;
	ld.global.u32 	%r25, [%rd15];
	add.s64 	%rd16, %rd2, %rd14;
	ld.global.u32 	%r26, [%rd16];
	add.s32 	%r27, %r26, %r25;
	add.s64 	%rd17, %rd1, %rd14;
	st.global.u32 	[%rd17], %r27;
	add.s32 	%r28, %r42, %r2;
	mul.wide.u32 	%rd18, %r28, 4;
	add.s64 	%rd19, %rd3, %rd18;
	ld.global.u32 	%r29, [%rd19];
	add.s64 	%rd20, %rd2, %rd18;
	ld.global.u32 	%r30, [%rd20];
	add.s32 	%r31, %r30, %r29;
	add.s64 	%rd21, %rd1, %rd18;
	st.global.u32 	[%rd21], %r31;
	add.s32 	%r32, %r28, %r2;
	mul.wide.u32 	%rd22, %r32, 4;
	add.s64 	%rd23, %rd3, %rd22;
	ld.global.u32 	%r33, [%rd23];
	add.s64 	%rd24, %rd2, %rd22;
	ld.global.u32 	%r34, [%rd24];
	add.s32 	%r35, %r34, %r33;
	add.s64 	%rd25, %rd1, %rd22;
	st.global.u32 	[%rd25], %r35;
	add.s32 	%r36, %r32, %r2;
	mul.wide.u32 	%rd26, %r36, 4;
	add.s64 	%rd27, %rd3, %rd26;
	ld.global.u32 	%r37, [%rd27];
	add.s64 	%rd28, %rd2, %rd26;
	ld.global.u32 	%r38, [%rd28];
	add.s32 	%r39, %r38, %r37;
	add.s64 	%rd29, %rd1, %rd26;
	st.global.u32 	[%rd29], %r39;
	add.s32 	%r42, %r36, %r2;
	setp.lt.u32 	%p6, %r42, %r3;
	@%p6 bra 	$L__BB0_5;
$L__BB0_6:
	ret;

}
	// .globl	_Z7kernel2iPiS_S_
.visible .entry _Z7kernel2iPiS_S_(
	.param .u32 _Z7kernel2iPiS_S__param_0,
	.param .u64 .ptr .align 1 _Z7kernel2iPiS_S__param_1,
	.param .u64 .ptr .align 1 _Z7kernel2iPiS_S__param_2,
	.param .u64 .ptr .align 1 _Z7kernel2iPiS_S__param_3
)
{
	.reg .pred 	%p<7>;
	.reg .b32 	%r<47>;
	.reg .b64 	%rd<25>;

	ld.param.u32 	%r13, [_Z7kernel2iPiS_S__param_0];
	ld.param.u64 	%rd4, [_Z7kernel2iPiS_S__param_1];
	ld.param.u64 	%rd5, [_Z7kernel2iPiS_S__param_2];
	ld.param.u64 	%rd6, [_Z7kernel2iPiS_S__param_3];
	cvta.to.global.u64 	%rd1, %rd6;
	cvta.to.global.u64 	%rd2, %rd5;
	cvta.to.global.u64 	%rd3, %rd4;
	mov.u32 	%r14, %ctaid.x;
	mov.u32 	%r15, %ntid.x;
	mov.u32 	%r16, %tid.x;
	mad.lo.s32 	%r45, %r14, %r15, %r16;
	mov.u32 	%r17, %nctaid.x;
	mul.lo.s32 	%r2, %r15, %r17;
	mul.lo.s32 	%r3, %r13, %r13;
	setp.ge.s32 	%p1, %r45, %r3;
	@%p1 bra 	$L__BB1_7;
	add.s32 	%r18, %r45, %r2;
	max.s32 	%r19, %r3, %r18;
	setp.lt.s32 	%p2, %r18, %r3;
	selp.u32 	%r20, 1, 0, %p2;
	add.s32 	%r21, %r18, %r20;
	sub.s32 	%r22, %r19, %r21;
	div.u32 	%r23, %r22, %r2;
	add.s32 	%r4, %r23, %r20;
	and.b32  	%r24, %r4, 3;
	setp.eq.s32 	%p3, %r24, 3;
	@%p3 bra 	$L__BB1_4;
	add.s32 	%r25, %r4, 1;
	and.b32  	%r26, %r25, 3;
	neg.s32 	%r43, %r26;
$L__BB1_3:
	.pragma "nounroll";
	mul.wide.s32 	%rd7, %r45, 4;
	add.s64 	%rd8, %rd1, %rd7;
	add.s64 	%rd9, %rd2, %rd7;
	add.s64 	%rd10, %rd3, %rd7;
	ld.global.u32 	%r27, [%rd10];
	ld.global.u32 	%r28, [%rd9];
	add.s32 	%r29, %r28, %r27;
	st.global.u32 	[%rd8], %r29;
	add.s32 	%r45, %r45, %r2;
	add.s32 	%r43, %r43, 1;
	setp.ne.s32 	%p4, %r43, 0;
	@%p4 bra 	$L__BB1_3;
$L__BB1_4:
	setp.lt.u32 	%p5, %r4, 3;
	@%p5 bra 	$L__BB1_7;
	mul.wide.s32 	%rd15, %r2, 4;
	shl.b32 	%r42, %r2, 2;
$L__BB1_6:
	mul.wide.s32 	%rd11, %r45, 4;
	add.s64 	%rd12, %rd3, %rd11;
	ld.global.u32 	%r30, [%rd12];
	add.s64 	%rd13, %rd2, %rd11;
	ld.global.u32 	%r31, [%rd13];
	add.s32 	%r32, %r31, %r30;
	add.s64 	%rd14, %rd1, %rd11;
	st.global.u32 	[%rd14], %r32;
	add.s64 	%rd16, %rd12, %rd15;
	ld.global.u32 	%r33, [%rd16];
	add.s64 	%rd17, %rd13, %rd15;
	ld.global.u32 	%r34, [%rd17];
	add.s32 	%r35, %r34, %r33;
	add.s64 	%rd18, %rd14, %rd15;
	st.global.u32 	[%rd18], %r35;
	add.s64 	%rd19, %rd16, %rd15;
	ld.global.u32 	%r36, [%rd19];
	add.s64 	%rd20, %rd17, %rd15;
	ld.global.u32 	%r37, [%rd20];
	add.s32 	%r38, %r37, %r36;
	add.s64 	%rd21, %rd18, %rd15;
	st.global.u32 	[%rd21], %r38;
	add.s64 	%rd22, %rd19, %rd15;
	ld.global.u32 	%r39, [%rd22];
	add.s64 	%rd23, %rd20, %rd15;
	ld.global.u32 	%r40, [%rd23];
	add.s32 	%r41, %r40, %r39;
	add.s64 	%rd24, %rd21, %rd15;
	st.global.u32 	[%rd24], %r41;
	add.s32 	%r45, %r42, %r45;
	setp.lt.s32 	%p6, %r45, %r3;
	@%p6 bra 	$L__BB1_6;
$L__BB1_7:
	ret;

}
	// .globl	_Z7kernel3iPiS_S_
.visible .entry _Z7kernel3iPiS_S_(
	.param .u32 _Z7kernel3iPiS_S__param_0,
	.param .u64 .ptr .align 1 _Z7kernel3iPiS_S__param_1,
	.param .u64 .ptr .align 1 _Z7kernel3iPiS_S__param_2,
	.param .u64 .ptr .align 1 _Z7kernel3iPiS_S__param_3
)
{
	.reg .pred 	%p<7>;
	.reg .b32 	%r<47>;
	.reg .b64 	%rd<25>;

	ld.param.u32 	%r13, [_Z7kernel3iPiS_S__param_0];
	ld.param.u64 	%rd4, [_Z7kernel3iPiS_S__param_1];
	ld.param.u64 	%rd5, [_Z7kernel3iPiS_S__param_2];
	ld.param.u64 	%rd6, [_Z7kernel3iPiS_S__param_3];
	cvta.to.global.u64 	%rd1, %rd6;
	cvta.to.global.u64 	%rd2, %rd5;
	cvta.to.global.u64 	%rd3, %rd4;
	mov.u32 	%r14, %ctaid.x;
	mov.u32 	%r15, %ntid.x;
	mov.u32 	%r16, %tid.x;
	mad.lo.s32 	%r45, %r14, %r15, %r16;
	mov.u32 	%r17, %nctaid.x;
	mul.lo.s32 	%r2, %r15, %r17;
	mul.lo.s32 	%r3, %r13, %r13;
	setp.ge.s32 	%p1, %r45, %r3;
	@%p1 bra 	$L__BB2_7;
	add.s32 	%r18, %r45, %r2;
	max.s32 	%r19, %r3, %r18;
	setp.lt.s32 	%p2, %r18, %r3;
	selp.u32 	%r20, 1, 0, %p2;
	add.s32 	%r21, %r18, %r20;
	sub.s32 	%r22, %r19, %r21;
	div.u32 	%r23, %r22, %r2;
	add.s32 	%r4, %r23, %r20;
	and.b32  	%r24, %r4, 3;
	setp.eq.s32 	%p3, %r24, 3;
	@%p3 bra 	$L__BB2_4;
	add.s32 	%r25, %r4, 1;
	and.b32  	%r26, %r25, 3;
	neg.s32 	%r43, %r26;
$L__BB2_3:
	.pragma "nounroll";
	mul.wide.s32 	%rd7, %r45, 4;
	add.s64 	%rd8, %rd1, %rd7;
	add.s64 	%rd9, %rd2, %rd7;
	add.s64 	%rd10, %rd3, %rd7;
	ld.global.u32 	%r27, [%rd10];
	ld.global.u32 	%r28, [%rd9];
	add.s32 	%r29, %r28, %r27;
	st.global.u32 	[%rd8], %r29;
	add.s32 	%r45, %r45, %r2;
	add.s32 	%r43, %r43, 1;
	setp.ne.s32 	%p4, %r43, 0;
	@%p4 bra 	$L__BB2_3;
$L__BB2_4:
	setp.lt.u32 	%p5, %r4, 3;
	@%p5 bra 	$L__BB2_7;
	mul.wide.s32 	%rd15, %r2, 4;
	shl.b32 	%r42, %r2, 2;
$L__BB2_6:
	mul.wide.s32 	%rd11, %r45, 4;
	add.s64 	%rd12, %rd3, %rd11;
	ld.global.u32 	%r30, [%rd12];
	add.s64 	%rd13, %rd2, %rd11;
	ld.global.u32 	%r31, [%rd13];
	add.s32 	%r32, %r31, %r30;
	add.s64 	%rd14, %rd1, %rd11;
	st.global.u32 	[%rd14], %r32;
	add.s64 	%rd16, %rd12, %rd15;
	ld.global.u32 	%r33, [%rd16];
	add.s64 	%rd17, %rd13, %rd15;
	ld.global.u32 	%r34, [%rd17];
	add.s32 	%r35, %r34, %r33;
	add.s64 	%rd18, %rd14, %rd15;
	st.global.u32 	[%rd18], %r35;
	add.s64 	%rd19, %rd16, %rd15;
	ld.global.u32 	%r36, [%rd19];
	add.s64 	%rd20, %rd17, %rd15;
	ld.global.u32 	%r37, [%rd20];
	add.s32 	%r38, %r37, %r36;
	add.s64 	%rd21, %rd18, %rd15;
	st.global.u32 	[%rd21], %r38;
	add.s64 	%rd22, %rd19, %rd15;
	ld.global.u32 	%r39, [%rd22];
	add.s64 	%rd23, %rd20, %rd15;
	ld.global.u32 	%r40, [%rd23];
	add.s32 	%r41, %r40, %r39;
	add.s64 	%rd24, %rd21, %rd15;
	st.global.u32 	[%rd24], %r41;
	add.s32 	%r45, %r42, %r45;
	setp.lt.s32 	%p6, %r45, %r3;
	@%p6 bra 	$L__BB2_6;
$L__BB2_7:
	ret;

}


// ===== COMPILED SASS (sm_100) =====

	.target	sm_100

	.elftype	@"ET_EXEC"


//--------------------- .note.nv.tkinfo           --------------------------
	.section	.note.nv.tkinfo,"",@"SHT_NOTE"
	.sectionflags	@"SHF_NOTE_NV_TKINFO"
	.tkinfo
        /*0018*/ 	.word	0x00000002
        /*0030*/ 	.string	""
        /*0030*/ 	.string	"ptxas"
        /*0030*/ 	.string	"Cuda compilation tools, release 13.0, V13.0.88"
        /*0030*/ 	.string	"Build cuda_13.0.r13.0/compiler.36424714_0"
        /*0030*/ 	.string	"-arch sm_100 -m 64 "



//--------------------- .note.nv.cuinfo           --------------------------
	.section	.note.nv.cuinfo,"",@"SHT_NOTE"
	.sectionflags	@"SHF_NOTE_NV_CUINFO"
        /*0018*/ 	.short	0x0002
        /*001a*/ 	.short	0x0064
        /*001c*/ 	.short	0x0082
	.zero		2


//--------------------- .nv.info                  --------------------------
	.section	.nv.info,"",@"SHT_CUDA_INFO"
	.align	4


	//----- nvinfo : EIATTR_REGCOUNT
	.align		4
        /*0000*/ 	.byte	0x04, 0x2f
        /*0002*/ 	.short	(.L_1 - .L_0)
	.align		4
.L_0:
        /*0004*/ 	.word	index@(_Z7kernel1iPiS_S_)
        /*0008*/ 	.word	0x0000001c


	//----- nvinfo : EIATTR_FRAME_SIZE
	.align		4
.L_1:
        /*000c*/ 	.byte	0x04, 0x11
        /*000e*/ 	.short	(.L_3 - .L_2)
	.align		4
.L_2:
        /*0010*/ 	.word	index@(_Z7kernel1iPiS_S_)
        /*0014*/ 	.word	0x00000000


	//----- nvinfo : EIATTR_REGCOUNT
	.align		4
.L_3:
        /*0018*/ 	.byte	0x04, 0x2f
        /*001a*/ 	.short	(.L_5 - .L_4)
	.align		4
.L_4:
        /*001c*/ 	.word	index@(_Z7kernel2iPiS_S_)
        /*0020*/ 	.word	0x0000001a


	//----- nvinfo : EIATTR_FRAME_SIZE
	.align		4
.L_5:
        /*0024*/ 	.byte	0x04, 0x11
        /*0026*/ 	.short	(.L_7 - .L_6)
	.align		4
.L_6:
        /*0028*/ 	.word	index@(_Z7kernel2iPiS_S_)
        /*002c*/ 	.word	0x00000000


	//----- nvinfo : EIATTR_REGCOUNT
	.align		4
.L_7:
        /*0030*/ 	.byte	0x04, 0x2f
        /*0032*/ 	.short	(.L_9 - .L_8)
	.align		4
.L_8:
        /*0034*/ 	.word	index@(_Z7kernel3iPiS_S_)
        /*0038*/ 	.word	0x0000001a


	//----- nvinfo : EIATTR_FRAME_SIZE
	.align		4
.L_9:
        /*003c*/ 	.byte	0x04, 0x11
        /*003e*/ 	.short	(.L_11 - .L_10)
	.align		4
.L_10:
        /*0040*/ 	.word	index@(_Z7kernel3iPiS_S_)
        /*0044*/ 	.word	0x00000000


	//----- nvinfo : EIATTR_MIN_STACK_SIZE
	.align		4
.L_11:
        /*0048*/ 	.byte	0x04, 0x12
        /*004a*/ 	.short	(.L_13 - .L_12)
	.align		4
.L_12:
        /*004c*/ 	.word	index@(_Z7kernel3iPiS_S_)
        /*0050*/ 	.word	0x00000000


	//----- nvinfo : EIATTR_MIN_STACK_SIZE
	.align		4
.L_13:
        /*0054*/ 	.byte	0x04, 0x12
        /*0056*/ 	.short	(.L_15 - .L_14)
	.align		4
.L_14:
        /*0058*/ 	.word	index@(_Z7kernel2iPiS_S_)
        /*005c*/ 	.word	0x00000000


	//----- nvinfo : EIATTR_MIN_STACK_SIZE
	.align		4
.L_15:
        /*0060*/ 	.byte	0x04, 0x12
        /*0062*/ 	.short	(.L_17 - .L_16)
	.align		4
.L_16:
        /*0064*/ 	.word	index@(_Z7kernel1iPiS_S_)
        /*0068*/ 	.word	0x00000000
.L_17:


//--------------------- .nv.compat                --------------------------
	.section	.nv.compat,"",@"SHT_CUDA_COMPAT_INFO"
	.align	4
        /*0000*/ 	.byte	0x02, 0x09, 0x00, 0x00, 0x02, 0x02, 0x01, 0x00, 0x02, 0x05, 0x05, 0x00, 0x03, 0x07, 0x01, 0x01
        /*0010*/ 	.byte	0x02, 0x03, 0x00, 0x00, 0x02, 0x06, 0x01, 0x00, 0x04, 0x0b, 0x08, 0x00, 0x09, 0x00, 0x00, 0x00
        /*0020*/ 	.byte	0x00, 0x00, 0x00, 0x00


//--------------------- .nv.info._Z7kernel3iPiS_S_ --------------------------
	.section	.nv.info._Z7kernel3iPiS_S_,"",@"SHT_CUDA_INFO"
	.sectionflags	@""
	.align	4


	//----- nvinfo : EIATTR_CUDA_API_VERSION
	.align		4
        /*0000*/ 	.byte	0x04, 0x37
        /*0002*/ 	.short	(.L_19 - .L_18)
.L_18:
        /*0004*/ 	.word	0x00000082


	//----- nvinfo : EIATTR_KPARAM_INFO
	.align		4
.L_19:
        /*0008*/ 	.byte	0x04, 0x17
        /*000a*/ 	.short	(.L_21 - .L_20)
.L_20:
        /*000c*/ 	.word	0x00000000
        /*0010*/ 	.short	0x0003
        /*0012*/ 	.short	0x0018
        /*0014*/ 	.byte	0x00, 0xf5, 0x21, 0x00


	//----- nvinfo : EIATTR_KPARAM_INFO
	.align		4
.L_21:
        /*0018*/ 	.byte	0x04, 0x17
        /*001a*/ 	.short	(.L_23 - .L_22)
.L_22:
        /*001c*/ 	.word	0x00000000
        /*0020*/ 	.short	0x0002
        /*0022*/ 	.short	0x0010
        /*0024*/ 	.byte	0x00, 0xf5, 0x21, 0x00


	//----- nvinfo : EIATTR_KPARAM_INFO
	.align		4
.L_23:
        /*0028*/ 	.byte	0x04, 0x17
        /*002a*/ 	.short	(.L_25 - .L_24)
.L_24:
        /*002c*/ 	.word	0x00000000
        /*0030*/ 	.short	0x0001
        /*0032*/ 	.short	0x0008
        /*0034*/ 	.byte	0x00, 0xf5, 0x21, 0x00


	//----- nvinfo : EIATTR_KPARAM_INFO
	.align		4
.L_25:
        /*0038*/ 	.byte	0x04, 0x17
        /*003a*/ 	.short	(.L_27 - .L_26)
.L_26:
        /*003c*/ 	.word	0x00000000
        /*0040*/ 	.short	0x0000
        /*0042*/ 	.short	0x0000
        /*0044*/ 	.byte	0x00, 0xf0, 0x11, 0x00


	//----- nvinfo : EIATTR_SPARSE_MMA_MASK
	.align		4
.L_27:
        /*0048*/ 	.byte	0x03, 0x50
        /*004a*/ 	.short	0x0000


	//----- nvinfo : EIATTR_MAXREG_COUNT
	.align		4
        /*004c*/ 	.byte	0x03, 0x1b
        /*004e*/ 	.short	0x00ff


	//----- nvinfo : EIATTR_MERCURY_ISA_VERSION
	.align		4
        /*0050*/ 	.byte	0x03, 0x5f
        /*0052*/ 	.short	0x0101


	//----- nvinfo : EIATTR_VRC_CTA_INIT_COUNT
	.align		4
        /*0054*/ 	.byte	0x02, 0x4a
	.zero		1
	.zero		1


	//----- nvinfo : EIATTR_EXIT_INSTR_OFFSETS
	.align		4
        /*0058*/ 	.byte	0x04, 0x1c
        /*005a*/ 	.short	(.L_29 - .L_28)


	//   ....[0]....
.L_28:
        /*005c*/ 	.word	0x000000a0


	//   ....[1]....
        /*0060*/ 	.word	0x000003b0


	//   ....[2]....
        /*0064*/ 	.word	0x000005e0


	//----- nvinfo : EIATTR_CRS_STACK_SIZE
	.align		4
.L_29:
        /*0068*/ 	.byte	0x04, 0x1e
        /*006a*/ 	.short	(.L_31 - .L_30)
.L_30:
        /*006c*/ 	.word	0x00000000


	//----- nvinfo : EIATTR_CBANK_PARAM_SIZE
	.align		4
.L_31:
        /*0070*/ 	.byte	0x03, 0x19
        /*0072*/ 	.short	0x0020


	//----- nvinfo : EIATTR_PARAM_CBANK
	.align		4
        /*0074*/ 	.byte	0x04, 0x0a
        /*0076*/ 	.short	(.L_33 - .L_32)
	.align		4
.L_32:
        /*0078*/ 	.word	index@(.nv.constant0._Z7kernel3iPiS_S_)
        /*007c*/ 	.short	0x0380
        /*007e*/ 	.short	0x0020


	//----- nvinfo : EIATTR_SW_WAR
	.align		4
.L_33:
        /*0080*/ 	.byte	0x04, 0x36
        /*0082*/ 	.short	(.L_35 - .L_34)
.L_34:
        /*0084*/ 	.word	0x00000008
.L_35:


//--------------------- .nv.info._Z7kernel2iPiS_S_ --------------------------
	.section	.nv.info._Z7kernel2iPiS_S_,"",@"SHT_CUDA_INFO"
	.sectionflags	@""
	.align	4


	//----- nvinfo : EIATTR_CUDA_API_VERSION
	.align		4
        /*0000*/ 	.byte	0x04, 0x37
        /*0002*/ 	.short	(.L_37 - .L_36)
.L_36:
        /*0004*/ 	.word	0x00000082


	//----- nvinfo : EIATTR_KPARAM_INFO
	.align		4
.L_37:
        /*0008*/ 	.byte	0x04, 0x17
        /*000a*/ 	.short	(.L_39 - .L_38)
.L_38:
        /*000c*/ 	.word	0x00000000
        /*0010*/ 	.short	0x0003
        /*0012*/ 	.short	0x0018
        /*0014*/ 	.byte	0x00, 0xf5, 0x21, 0x00


	//----- nvinfo : EIATTR_KPARAM_INFO
	.align		4
.L_39:
        /*0018*/ 	.byte	0x04, 0x17
        /*001a*/ 	.short	(.L_41 - .L_40)
.L_40:
        /*001c*/ 	.word	0x00000000
        /*0020*/ 	.short	0x0002
        /*0022*/ 	.short	0x0010
        /*0024*/ 	.byte	0x00, 0xf5, 0x21, 0x00


	//----- nvinfo : EIATTR_KPARAM_INFO
	.align		4
.L_41:
        /*0028*/ 	.byte	0x04, 0x17
        /*002a*/ 	.short	(.L_43 - .L_42)
.L_42:
        /*002c*/ 	.word	0x00000000
        /*0030*/ 	.short	0x0001
        /*0032*/ 	.short	0x0008
        /*0034*/ 	.byte	0x00, 0xf5, 0x21, 0x00


	//----- nvinfo : EIATTR_KPARAM_INFO
	.align		4
.L_43:
        /*0038*/ 	.byte	0x04, 0x17
        /*003a*/ 	.short	(.L_45 - .L_44)
.L_44:
        /*003c*/ 	.word	0x00000000
        /*0040*/ 	.short	0x0000
        /*0042*/ 	.short	0x0000
        /*0044*/ 	.byte	0x00, 0xf0, 0x11, 0x00


	//----- nvinfo : EIATTR_SPARSE_MMA_MASK
	.align		4
.L_45:
        /*0048*/ 	.byte	0x03, 0x50
        /*004a*/ 	.short	0x0000


	//----- nvinfo : EIATTR_MAXREG_COUNT
	.align		4
        /*004c*/ 	.byte	0x03, 0x1b
        /*004e*/ 	.short	0x00ff


	//----- nvinfo : EIATTR_MERCURY_ISA_VERSION
	.align		4
        /*0050*/ 	.byte	0x03, 0x5f
        /*0052*/ 	.short	0x0101


	//----- nvinfo : EIATTR_VRC_CTA_INIT_COUNT
	.align		4
        /*0054*/ 	.byte	0x02, 0x4a
	.zero		1
	.zero		1


	//----- nvinfo : EIATTR_EXIT_INSTR_OFFSETS
	.align		4
        /*0058*/ 	.byte	0x04, 0x1c
        /*005a*/ 	.short	(.L_47 - .L_46)


	//   ....[0]....
.L_46:
        /*005c*/ 	.word	0x000000a0


	//   ....[1]....
        /*0060*/ 	.word	0x000003b0


	//   ....[2]....
        /*0064*/ 	.word	0x000005e0


	//----- nvinfo : EIATTR_CRS_STACK_SIZE
	.align		4
.L_47:
        /*0068*/ 	.byte	0x04, 0x1e
        /*006a*/ 	.short	(.L_49 - .L_48)
.L_48:
        /*006c*/ 	.word	0x00000000


	//----- nvinfo : EIATTR_CBANK_PARAM_SIZE
	.align		4
.L_49:
        /*0070*/ 	.byte	0x03, 0x19
        /*0072*/ 	.short	0x0020


	//----- nvinfo : EIATTR_PARAM_CBANK
	.align		4
        /*0074*/ 	.byte	0x04, 0x0a
        /*0076*/ 	.short	(.L_51 - .L_50)
	.align		4
.L_50:
        /*0078*/ 	.word	index@(.nv.constant0._Z7kernel2iPiS_S_)
        /*007c*/ 	.short	0x0380
        /*007e*/ 	.short	0x0020


	//----- nvinfo : EIATTR_SW_WAR
	.align		4
.L_51:
        /*0080*/ 	.byte	0x04, 0x36
        /*0082*/ 	.short	(.L_53 - .L_52)
.L_52:
        /*0084*/ 	.word	0x00000008
.L_53:


//--------------------- .nv.info._Z7kernel1iPiS_S_ --------------------------
	.section	.nv.info._Z7kernel1iPiS_S_,"",@"SHT_CUDA_INFO"
	.sectionflags	@""
	.align	4


	//----- nvinfo : EIATTR_CUDA_API_VERSION
	.align		4
        /*0000*/ 	.byte	0x04, 0x37
        /*0002*/ 	.short	(.L_55 - .L_54)
.L_54:
        /*0004*/ 	.word	0x00000082


	//----- nvinfo : EIATTR_KPARAM_INFO
	.align		4
.L_55:
        /*0008*/ 	.byte	0x04, 0x17
        /*000a*/ 	.short	(.L_57 - .L_56)
.L_56:
        /*000c*/ 	.word	0x00000000
        /*0010*/ 	.short	0x0003
        /*0012*/ 	.short	0x0018
        /*0014*/ 	.byte	0x00, 0xf5, 0x21, 0x00


	//----- nvinfo : EIATTR_KPARAM_INFO
	.align		4
.L_57:
        /*0018*/ 	.byte	0x04, 0x17
        /*001a*/ 	.short	(.L_59 - .L_58)
.L_58:
        /*001c*/ 	.word	0x00000000
        /*0020*/ 	.short	0x0002
        /*0022*/ 	.short	0x0010
        /*0024*/ 	.byte	0x00, 0xf5, 0x21, 0x00


	//----- nvinfo : EIATTR_KPARAM_INFO
	.align		4
.L_59:
        /*0028*/ 	.byte	0x04, 0x17
        /*002a*/ 	.short	(.L_61 - .L_60)
.L_60:
        /*002c*/ 	.word	0x00000000
        /*0030*/ 	.short	0x0001
        /*0032*/ 	.short	0x0008
        /*0034*/ 	.byte	0x00, 0xf5, 0x21, 0x00


	//----- nvinfo : EIATTR_KPARAM_INFO
	.align		4
.L_61:
        /*0038*/ 	.byte	0x04, 0x17
        /*003a*/ 	.short	(.L_63 - .L_62)
.L_62:
        /*003c*/ 	.word	0x00000000
        /*0040*/ 	.short	0x0000
        /*0042*/ 	.short	0x0000
        /*0044*/ 	.byte	0x00, 0xf0, 0x11, 0x00


	//----- nvinfo : EIATTR_SPARSE_MMA_MASK
	.align		4
.L_63:
        /*0048*/ 	.byte	0x03, 0x50
        /*004a*/ 	.short	0x0000


	//----- nvinfo : EIATTR_MAXREG_COUNT
	.align		4
        /*004c*/ 	.byte	0x03, 0x1b
        /*004e*/ 	.short	0x00ff


	//----- nvinfo : EIATTR_MERCURY_ISA_VERSION
	.align		4
        /*0050*/ 	.byte	0x03, 0x5f
        /*0052*/ 	.short	0x0101


	//----- nvinfo : EIATTR_VRC_CTA_INIT_COUNT
	.align		4
        /*0054*/ 	.byte	0x02, 0x4a
	.zero		1
	.zero		1


	//----- nvinfo : EIATTR_EXIT_INSTR_OFFSETS
	.align		4
        /*0058*/ 	.byte	0x04, 0x1c
        /*005a*/ 	.short	(.L_65 - .L_64)


	//   ....[0]....
.L_64:
        /*005c*/ 	.word	0x00000060


	//   ....[1]....
        /*0060*/ 	.word	0x000003b0


	//   ....[2]....
        /*0064*/ 	.word	0x00000610


	//----- nvinfo : EIATTR_CRS_STACK_SIZE
	.align		4
.L_65:
        /*0068*/ 	.byte	0x04, 0x1e
        /*006a*/ 	.short	(.L_67 - .L_66)
.L_66:
        /*006c*/ 	.word	0x00000000


	//----- nvinfo : EIATTR_CBANK_PARAM_SIZE
	.align		4
.L_67:
        /*0070*/ 	.byte	0x03, 0x19
        /*0072*/ 	.short	0x0020


	//----- nvinfo : EIATTR_PARAM_CBANK
	.align		4
        /*0074*/ 	.byte	0x04, 0x0a
        /*0076*/ 	.short	(.L_69 - .L_68)
	.align		4
.L_68:
        /*0078*/ 	.word	index@(.nv.constant0._Z7kernel1iPiS_S_)
        /*007c*/ 	.short	0x0380
        /*007e*/ 	.short	0x0020


	//----- nvinfo : EIATTR_SW_WAR
	.align		4
.L_69:
        /*0080*/ 	.byte	0x04, 0x36
        /*0082*/ 	.short	(.L_71 - .L_70)
.L_70:
        /*0084*/ 	.word	0x00000008
.L_71:


//--------------------- .nv.callgraph             --------------------------
	.section	.nv.callgraph,"",@"SHT_CUDA_CALLGRAPH"
	.align	4
	.sectionentsize	8
	.align		4
        /*0000*/ 	.word	0x00000000
	.align		4
        /*0004*/ 	.word	0xffffffff
	.align		4
        /*0008*/ 	.word	0x00000000
	.align		4
        /*000c*/ 	.word	0xfffffffe
	.align		4
        /*0010*/ 	.word	0x00000000
	.align		4
        /*0014*/ 	.word	0xfffffffd
	.align		4
        /*0018*/ 	.word	0x00000000
	.align		4
        /*001c*/ 	.word	0xfffffffc


//--------------------- .text._Z7kernel3iPiS_S_   --------------------------
	.section	.text._Z7kernel3iPiS_S_,"ax",@progbits
	.align	128
        .global         _Z7kernel3iPiS_S_
        .type           _Z7kernel3iPiS_S_,@function
        .size           _Z7kernel3iPiS_S_,(.L_x_15 - _Z7kernel3iPiS_S_)
        .other          _Z7kernel3iPiS_S_,@"STO_CUDA_ENTRY STV_DEFAULT"
_Z7kernel3iPiS_S_:
.text._Z7kernel3iPiS_S_:
[----:B------:R-:W-:Y:S01]  /*0000*/  LDC R1, c[0x0][0x37c] ;  /* 0x0000df00ff017b82 */ /* 0x000fe20000000800 */
[----:B------:R-:W0:Y:S07]  /*0010*/  S2R R3, SR_TID.X ;  /* 0x0000000000037919 */ /* 0x000e2e0000002100 */
[----:B------:R-:W0:Y:S01]  /*0020*/  S2UR UR5, SR_CTAID.X ;  /* 0x00000000000579c3 */ /* 0x000e220000002500 */
[----:B------:R-:W1:Y:S07]  /*0030*/  LDCU UR4, c[0x0][0x380] ;  /* 0x00007000ff0477ac */ /* 0x000e6e0008000800 */
[----:B------:R-:W0:Y:S01]  /*0040*/  LDC R0, c[0x0][0x360] ;  /* 0x0000d800ff007b82 */ /* 0x000e220000000800 */
[----:B------:R-:W2:Y:S01]  /*0050*/  LDCU UR6, c[0x0][0x370] ;  /* 0x00006e00ff0677ac */ /* 0x000ea20008000800 */
[----:B-1----:R-:W-:Y:S01]  /*0060*/  UIMAD UR4, UR4, UR4, URZ ;  /* 0x00000004040472a4 */ /* 0x002fe2000f8e02ff */
[----:B0-----:R-:W-:-:S02]  /*0070*/  IMAD R3, R0, UR5, R3 ;  /* 0x0000000500037c24 */ /* 0x001fc4000f8e0203 */
[----:B--2---:R-:W-:-:S03]  /*0080*/  IMAD R0, R0, UR6, RZ ;  /* 0x0000000600007c24 */ /* 0x004fc6000f8e02ff */
[----:B------:R-:W-:-:S13]  /*0090*/  ISETP.GE.AND P0, PT, R3, UR4, PT ;  /* 0x0000000403007c0c */ /* 0x000fda000bf06270 */
[----:B------:R-:W-:Y:S05]  /*00a0*/  @P0 EXIT ;  /* 0x000000000000094d */ /* 0x000fea0003800000 */
[----:B------:R-:W0:Y:S01]  /*00b0*/  I2F.U32.RP R8, R0 ;  /* 0x0000000000087306 */ /* 0x000e220000209000 */
[C---:B------:R-:W-:Y:S01]  /*00c0*/  IMAD.IADD R2, R0.reuse, 0x1, R3 ;  /* 0x0000000100027824 */ /* 0x040fe200078e0203 */
[----:B------:R-:W-:Y:S01]  /*00d0*/  IADD3 R9, PT, PT, RZ, -R0, RZ ;  /* 0x80000000ff097210 */ /* 0x000fe20007ffe0ff */
[----:B------:R-:W1:Y:S01]  /*00e0*/  LDCU.64 UR6, c[0x0][0x358] ;  /* 0x00006b00ff0677ac */ /* 0x000e620008000a00 */
[----:B------:R-:W-:Y:S01]  /*00f0*/  ISETP.NE.U32.AND P2, PT, R0, RZ, PT ;  /* 0x000000ff0000720c */ /* 0x000fe20003f45070 */
[----:B------:R-:W-:Y:S01]  /*0100*/  BSSY.RECONVERGENT B0, `(.L_x_0) ;  /* 0x000002a000007945 */ /* 0x000fe20003800200 */
[C---:B------:R-:W-:Y:S02]  /*0110*/  ISETP.GE.AND P0, PT, R2.reuse, UR4, PT ;  /* 0x0000000402007c0c */ /* 0x040fe4000bf06270 */
[----:B------:R-:W-:Y:S02]  /*0120*/  VIMNMX R7, PT, PT, R2, UR4, !PT ;  /* 0x0000000402077c48 */ /* 0x000fe4000ffe0100 */
[----:B------:R-:W-:-:S04]  /*0130*/  SEL R6, RZ, 0x1, P0 ;  /* 0x00000001ff067807 */ /* 0x000fc80000000000 */
[----:B------:R-:W-:Y:S01]  /*0140*/  IADD3 R7, PT, PT, R7, -R2, -R6 ;  /* 0x8000000207077210 */ /* 0x000fe20007ffe806 */
[----:B0-----:R-:W0:Y:S02]  /*0150*/  MUFU.RCP R8, R8 ;  /* 0x0000000800087308 */ /* 0x001e240000001000 */
[----:B0-----:R-:W-:-:S06]  /*0160*/  IADD3 R4, PT, PT, R8, 0xffffffe, RZ ;  /* 0x0ffffffe08047810 */ /* 0x001fcc0007ffe0ff */
[----:B------:R0:W2:Y:S02]  /*0170*/  F2I.FTZ.U32.TRUNC.NTZ R5, R4 ;  /* 0x0000000400057305 */ /* 0x0000a4000021f000 */
[----:B0-----:R-:W-:Y:S02]  /*0180*/  HFMA2 R4, -RZ, RZ, 0, 0 ;  /* 0x00000000ff047431 */ /* 0x001fe400000001ff */
[----:B--2---:R-:W-:-:S04]  /*0190*/  IMAD R9, R9, R5, RZ ;  /* 0x0000000509097224 */ /* 0x004fc800078e02ff */
[----:B------:R-:W-:-:S06]  /*01a0*/  IMAD.HI.U32 R8, R5, R9, R4 ;  /* 0x0000000905087227 */ /* 0x000fcc00078e0004 */
[----:B------:R-:W-:-:S04]  /*01b0*/  IMAD.HI.U32 R5, R8, R7, RZ ;  /* 0x0000000708057227 */ /* 0x000fc800078e00ff */
[----:B------:R-:W-:-:S04]  /*01c0*/  IMAD.MOV R2, RZ, RZ, -R5 ;  /* 0x000000ffff027224 */ /* 0x000fc800078e0a05 */
[----:B------:R-:W-:-:S05]  /*01d0*/  IMAD R7, R0, R2, R7 ;  /* 0x0000000200077224 */ /* 0x000fca00078e0207 */
[----:B------:R-:W-:-:S13]  /*01e0*/  ISETP.GE.U32.AND P0, PT, R7, R0, PT ;  /* 0x000000000700720c */ /* 0x000fda0003f06070 */
[----:B------:R-:W-:Y:S02]  /*01f0*/  @P0 IADD3 R7, PT, PT, -R0, R7, RZ ;  /* 0x0000000700070210 */ /* 0x000fe40007ffe1ff */
[----:B------:R-:W-:Y:S02]  /*0200*/  @P0 IADD3 R5, PT, PT, R5, 0x1, RZ ;  /* 0x0000000105050810 */ /* 0x000fe40007ffe0ff */
[----:B------:R-:W-:-:S13]  /*0210*/  ISETP.GE.U32.AND P1, PT, R7, R0, PT ;  /* 0x000000000700720c */ /* 0x000fda0003f26070 */
[----:B------:R-:W-:Y:S01]  /*0220*/  @P1 VIADD R5, R5, 0x1 ;  /* 0x0000000105051836 */ /* 0x000fe20000000000 */
[----:B------:R-:W-:-:S04]  /*0230*/  @!P2 LOP3.LUT R5, RZ, R0, RZ, 0x33, !PT ;  /* 0x00000000ff05a212 */ /* 0x000fc800078e33ff */
[----:B------:R-:W-:-:S04]  /*0240*/  IADD3 R2, PT, PT, R6, R5, RZ ;  /* 0x0000000506027210 */ /* 0x000fc80007ffe0ff */
[C---:B------:R-:W-:Y:S02]  /*0250*/  LOP3.LUT R4, R2.reuse, 0x3, RZ, 0xc0, !PT ;  /* 0x0000000302047812 */ /* 0x040fe400078ec0ff */
[----:B------:R-:W-:Y:S02]  /*0260*/  ISETP.GE.U32.AND P1, PT, R2, 0x3, PT ;  /* 0x000000030200780c */ /* 0x000fe40003f26070 */
[----:B------:R-:W-:-:S13]  /*0270*/  ISETP.NE.AND P0, PT, R4, 0x3, PT ;  /* 0x000000030400780c */ /* 0x000fda0003f05270 */
[----:B-1----:R-:W-:Y:S05]  /*0280*/  @!P0 BRA `(.L_x_1) ;  /* 0x0000000000448947 */ /* 0x002fea0003800000 */
[----:B------:R-:W0:Y:S01]  /*0290*/  LDC.64 R4, c[0x0][0x388] ;  /* 0x0000e200ff047b82 */ /* 0x000e220000000a00 */
[----:B------:R-:W-:-:S04]  /*02a0*/  IADD3 R2, PT, PT, R2, 0x1, RZ ;  /* 0x0000000102027810 */ /* 0x000fc80007ffe0ff */
[----:B------:R-:W-:-:S03]  /*02b0*/  LOP3.LUT R2, R2, 0x3, RZ, 0xc0, !PT ;  /* 0x0000000302027812 */ /* 0x000fc600078ec0ff */
[----:B------:R-:W1:Y:S02]  /*02c0*/  LDC.64 R6, c[0x0][0x390] ;  /* 0x0000e400ff067b82 */ /* 0x000e640000000a00 */
[----:B------:R-:W-:-:S06]  /*02d0*/  IMAD.MOV R2, RZ, RZ, -R2 ;  /* 0x000000ffff027224 */ /* 0x000fcc00078e0a02 */
[----:B------:R-:W2:Y:S02]  /*02e0*/  LDC.64 R8, c[0x0][0x398] ;  /* 0x0000e600ff087b82 */ /* 0x000ea40000000a00 */
.L_x_2:
[----:B-1----:R-:W-:-:S04]  /*02f0*/  IMAD.WIDE R12, R3, 0x4, R6 ;  /* 0x00000004030c7825 */ /* 0x002fc800078e0206 */
[C---:B0-----:R-:W-:Y:S02]  /*0300*/  IMAD.WIDE R14, R3.reuse, 0x4, R4 ;  /* 0x00000004030e7825 */ /* 0x041fe400078e0204 */
[----:B---3--:R-:W3:Y:S04]  /*0310*/  LDG.E R13, desc[UR6][R12.64] ;  /* 0x000000060c0d7981 */ /* 0x008ee8000c1e1900 */
[----:B------:R-:W3:Y:S01]  /*0320*/  LDG.E R14, desc[UR6][R14.64] ;  /* 0x000000060e0e7981 */ /* 0x000ee2000c1e1900 */
[----:B--2---:R-:W-:Y:S01]  /*0330*/  IMAD.WIDE R10, R3, 0x4, R8 ;  /* 0x00000004030a7825 */ /* 0x004fe200078e0208 */
[----:B------:R-:W-:-:S03]  /*0340*/  IADD3 R2, PT, PT, R2, 0x1, RZ ;  /* 0x0000000102027810 */ /* 0x000fc60007ffe0ff */
[----:B------:R-:W-:Y:S01]  /*0350*/  IMAD.IADD R3, R0, 0x1, R3 ;  /* 0x0000000100037824 */ /* 0x000fe200078e0203 */
[----:B------:R-:W-:Y:S02]  /*0360*/  ISETP.NE.AND P0, PT, R2, RZ, PT ;  /* 0x000000ff0200720c */ /* 0x000fe40003f05270 */
[----:B---3--:R-:W-:-:S05]  /*0370*/  IADD3 R17, PT, PT, R14, R13, RZ ;  /* 0x0000000d0e117210 */ /* 0x008fca0007ffe0ff */
[----:B------:R3:W-:Y:S06]  /*0380*/  STG.E desc[UR6][R10.64], R17 ;  /* 0x000000110a007986 */ /* 0x0007ec000c101906 */
[----:B------:R-:W-:Y:S05]  /*0390*/  @P0 BRA `(.L_x_2) ;  /* 0xfffffffc00d40947 */ /* 0x000fea000383ffff */
.L_x_1:
[----:B------:R-:W-:Y:S05]  /*03a0*/  BSYNC.RECONVERGENT B0 ;  /* 0x0000000000007941 */ /* 0x000fea0003800200 */
.L_x_0:
[----:B------:R-:W-:Y:S05]  /*03b0*/  @!P1 EXIT ;  /* 0x000000000000994d */ /* 0x000fea0003800000 */
.L_x_3:
[----:B------:R-:W3:Y:S08]  /*03c0*/  LDC.64 R4, c[0x0][0x388] ;  /* 0x0000e200ff047b82 */ /* 0x000ef00000000a00 */
[----:B------:R-:W0:Y:S01]  /*03d0*/  LDC.64 R6, c[0x0][0x390] ;  /* 0x0000e400ff067b82 */ /* 0x000e220000000a00 */
[----:B---3--:R-:W-:-:S07]  /*03e0*/  IMAD.WIDE R10, R3, 0x4, R4 ;  /* 0x00000004030a7825 */ /* 0x008fce00078e0204 */
[----:B------:R-:W1:Y:S01]  /*03f0*/  LDC.64 R4, c[0x0][0x398] ;  /* 0x0000e600ff047b82 */ /* 0x000e620000000a00 */
[----:B--2---:R-:W2:Y:S01]  /*0400*/  LDG.E R2, desc[UR6][R10.64] ;  /* 0x000000060a027981 */ /* 0x004ea2000c1e1900 */
[----:B0-----:R-:W-:-:S05]  /*0410*/  IMAD.WIDE R12, R3, 0x4, R6 ;  /* 0x00000004030c7825 */ /* 0x001fca00078e0206 */
[----:B------:R-:W2:Y:S01]  /*0420*/  LDG.E R7, desc[UR6][R12.64] ;  /* 0x000000060c077981 */ /* 0x000ea2000c1e1900 */
[----:B-1----:R-:W-:-:S04]  /*0430*/  IMAD.WIDE R16, R3, 0x4, R4 ;  /* 0x0000000403107825 */ /* 0x002fc800078e0204 */
[----:B------:R-:W-:Y:S01]  /*0440*/  IMAD.WIDE R4, R0, 0x4, R10 ;  /* 0x0000000400047825 */ /* 0x000fe200078e020a */
[----:B--2---:R-:W-:-:S03]  /*0450*/  IADD3 R19, PT, PT, R2, R7, RZ ;  /* 0x0000000702137210 */ /* 0x004fc60007ffe0ff */
[C---:B------:R-:W-:Y:S02]  /*0460*/  IMAD.WIDE R6, R0.reuse, 0x4, R12 ;  /* 0x0000000400067825 */ /* 0x040fe400078e020c */
[----:B------:R0:W-:Y:S04]  /*0470*/  STG.E desc[UR6][R16.64], R19 ;  /* 0x0000001310007986 */ /* 0x0001e8000c101906 */
[----:B------:R-:W2:Y:S04]  /*0480*/  LDG.E R2, desc[UR6][R4.64] ;  /* 0x0000000604027981 */ /* 0x000ea8000c1e1900 */
[----:B------:R-:W2:Y:S01]  /*0490*/  LDG.E R15, desc[UR6][R6.64] ;  /* 0x00000006060f7981 */ /* 0x000ea2000c1e1900 */
[----:B------:R-:W-:-:S04]  /*04a0*/  IMAD.WIDE R8, R0, 0x4, R16 ;  /* 0x0000000400087825 */ /* 0x000fc800078e0210 */
[----:B------:R-:W-:-:S04]  /*04b0*/  IMAD.WIDE R10, R0, 0x4, R4 ;  /* 0x00000004000a7825 */ /* 0x000fc800078e0204 */
[----:B------:R-:W-:Y:S01]  /*04c0*/  IMAD.WIDE R12, R0, 0x4, R6 ;  /* 0x00000004000c7825 */ /* 0x000fe200078e0206 */
[----:B--2---:R-:W-:-:S05]  /*04d0*/  IADD3 R21, PT, PT, R2, R15, RZ ;  /* 0x0000000f02157210 */ /* 0x004fca0007ffe0ff */
[----:B------:R1:W-:Y:S04]  /*04e0*/  STG.E desc[UR6][R8.64], R21 ;  /* 0x0000001508007986 */ /* 0x0003e8000c101906 */
[----:B------:R-:W2:Y:S04]  /*04f0*/  LDG.E R2, desc[UR6][R10.64] ;  /* 0x000000060a027981 */ /* 0x000ea8000c1e1900 */
[----:B------:R-:W2:Y:S01]  /*0500*/  LDG.E R23, desc[UR6][R12.64] ;  /* 0x000000060c177981 */ /* 0x000ea2000c1e1900 */
[----:B------:R-:W-:-:S04]  /*0510*/  IMAD.WIDE R14, R0, 0x4, R8 ;  /* 0x00000004000e7825 */ /* 0x000fc800078e0208 */
[----:B------:R-:W-:-:S04]  /*0520*/  IMAD.WIDE R4, R0, 0x4, R10 ;  /* 0x0000000400047825 */ /* 0x000fc800078e020a */
[----:B------:R-:W-:-:S04]  /*0530*/  IMAD.WIDE R6, R0, 0x4, R12 ;  /* 0x0000000400067825 */ /* 0x000fc800078e020c */
[----:B--2---:R-:W-:-:S05]  /*0540*/  IMAD.IADD R23, R2, 0x1, R23 ;  /* 0x0000000102177824 */ /* 0x004fca00078e0217 */
[----:B------:R2:W-:Y:S04]  /*0550*/  STG.E desc[UR6][R14.64], R23 ;  /* 0x000000170e007986 */ /* 0x0005e8000c101906 */
[----:B------:R-:W1:Y:S04]  /*0560*/  LDG.E R4, desc[UR6][R4.64] ;  /* 0x0000000604047981 */ /* 0x000e68000c1e1900 */
[----:B------:R-:W1:Y:S01]  /*0570*/  LDG.E R7, desc[UR6][R6.64] ;  /* 0x0000000606077981 */ /* 0x000e62000c1e1900 */
[C---:B0-----:R-:W-:Y:S01]  /*0580*/  IMAD.WIDE R16, R0.reuse, 0x4, R14 ;  /* 0x0000000400107825 */ /* 0x041fe200078e020e */
[----:B------:R-:W-:-:S04]  /*0590*/  LEA R3, R0, R3, 0x2 ;  /* 0x0000000300037211 */ /* 0x000fc800078e10ff */
[----:B------:R-:W-:Y:S02]  /*05a0*/  ISETP.GE.AND P0, PT, R3, UR4, PT ;  /* 0x0000000403007c0c */ /* 0x000fe4000bf06270 */
[----:B-1----:R-:W-:-:S05]  /*05b0*/  IADD3 R9, PT, PT, R4, R7, RZ ;  /* 0x0000000704097210 */ /* 0x002fca0007ffe0ff */
[----:B------:R2:W-:Y:S06]  /*05c0*/  STG.E desc[UR6][R16.64], R9 ;  /* 0x0000000910007986 */ /* 0x0005ec000c101906 */
[----:B------:R-:W-:Y:S05]  /*05d0*/  @!P0 BRA `(.L_x_3) ;  /* 0xfffffffc00788947 */ /* 0x000fea000383ffff */
[----:B------:R-:W-:Y:S05]  /*05e0*/  EXIT ;  /* 0x000000000000794d */ /* 0x000fea0003800000 */
.L_x_4:
[----:B------:R-:W-:-:S00]  /*05f0*/  BRA `(.L_x_4) ;  /* 0xfffffffc00fc7947 */ /* 0x000fc0000383ffff */
[----:B------:R-:W-:-:S00]  /*0600*/  NOP ;  /* 0x0000000000007918 */ /* 0x000fc00000000000 */
[----:B------:R-:W-:-:S00]  /*0610*/  NOP ;  /* 0x0000000000007918 */ /* 0x000fc00000000000 */
[----:B------:R-:W-:-:S00]  /*0620*/  NOP ;  /* 0x0000000000007918 */ /* 0x000fc00000000000 */
[----:B------:R-:W-:-:S00]  /*0630*/  NOP ;  /* 0x0000000000007918 */ /* 0x000fc00000000000 */
[----:B------:R-:W-:-:S00]  /*0640*/  NOP ;  /* 0x0000000000007918 */ /* 0x000fc00000000000 */
[----:B------:R-:W-:-:S00]  /*0650*/  NOP ;  /* 0x0000000000007918 */ /* 0x000fc00000000000 */
[----:B------:R-:W-:-:S00]  /*0660*/  NOP ;  /* 0x0000000000007918 */ /* 0x000fc00000000000 */
[----:B------:R-:W-:-:S00]  /*0670*/  NOP ;  /* 0x0000000000007918 */ /* 0x000fc00000000000 */
.L_x_15:


//--------------------- .text._Z7kernel2iPiS_S_   --------------------------
	.section	.text._Z7kernel2iPiS_S_,"ax",@progbits
	.align	128
        .global         _Z7kernel2iPiS_S_
        .type           _Z7kernel2iPiS_S_,@function
        .size           _Z7kernel2iPiS_S_,(.L_x_16 - _Z7kernel2iPiS_S_)
        .other          _Z7kernel2iPiS_S_,@"STO_CUDA_ENTRY STV_DEFAULT"
_Z7kernel2iPiS_S_:
.text._Z7kernel2iPiS_S_:
        /* <DEDUP_REMOVED lines=47> */
.L_x_7:
        /* <DEDUP_REMOVED lines=11> */
.L_x_6:
[----:B------:R-:W-:Y:S05]  /*03a0*/  BSYNC.RECONVERGENT B0 ;  /* 0x0000000000007941 */ /* 0x000fea0003800200 */
.L_x_5:
[----:B------:R-:W-:Y:S05]  /*03b0*/  @!P1 EXIT ;  /* 0x000000000000994d */ /* 0x000fea0003800000 */
.L_x_8:
        /* <DEDUP_REMOVED lines=35> */
.L_x_9:
        /* <DEDUP_REMOVED lines=9> */
.L_x_16:


//--------------------- .text._Z7kernel1iPiS_S_   --------------------------
	.section	.text._Z7kernel1iPiS_S_,"ax",@progbits
	.align	128
        .global         _Z7kernel1iPiS_S_
        .type           _Z7kernel1iPiS_S_,@function
        .size           _Z7kernel1iPiS_S_,(.L_x_17 - _Z7kernel1iPiS_S_)
        .other          _Z7kernel1iPiS_S_,@"STO_CUDA_ENTRY STV_DEFAULT"
_Z7kernel1iPiS_S_:
.text._Z7kernel1iPiS_S_:
[----:B------:R-:W-:Y:S01]  /*0000*/  LDC R1, c[0x0][0x37c] ;  /* 0x0000df00ff017b82 */ /* 0x000fe20000000800 */
[----:B------:R-:W0:Y:S01]  /*0010*/  S2R R5, SR_TID.X ;  /* 0x0000000000057919 */ /* 0x000e220000002100 */
[----:B------:R-:W1:Y:S06]  /*0020*/  LDCU UR4, c[0x0][0x380] ;  /* 0x00007000ff0477ac */ /* 0x000e6c0008000800 */
[----:B------:R-:W2:Y:S01]  /*0030*/  LDC R0, c[0x0][0x360] ;  /* 0x0000d800ff007b82 */ /* 0x000ea20000000800 */
[----:B-1----:R-:W-:-:S06]  /*0040*/  UIMAD UR4, UR4, UR4, URZ ;  /* 0x00000004040472a4 */ /* 0x002fcc000f8e02ff */
[----:B0-----:R-:W-:-:S13]  /*0050*/  ISETP.GE.U32.AND P0, PT, R5, UR4, PT ;  /* 0x0000000405007c0c */ /* 0x001fda000bf06070 */
[----:B------:R-:W-:Y:S05]  /*0060*/  @P0 EXIT ;  /* 0x000000000000094d */ /* 0x000fea0003800000 */
[----:B--2---:R-:W0:Y:S01]  /*0070*/  I2F.U32.RP R8, R0 ;  /* 0x0000000000087306 */ /* 0x004e220000209000 */
[----:B------:R-:W-:Y:S01]  /*0080*/  IMAD.IADD R4, R5, 0x1, R0 ;  /* 0x0000000105047824 */ /* 0x000fe200078e0200 */
[----:B------:R-:W-:Y:S01]  /*0090*/  ISETP.NE.U32.AND P2, PT, R0, RZ, PT ;  /* 0x000000ff0000720c */ /* 0x000fe20003f45070 */
[----:B------:R-:W1:Y:S01]  /*00a0*/  LDCU.64 UR6, c[0x0][0x358] ;  /* 0x00006b00ff0677ac */ /* 0x000e620008000a00 */
[----:B------:R-:W-:Y:S02]  /*00b0*/  BSSY.RECONVERGENT B0, `(.L_x_10) ;  /* 0x000002f000007945 */ /* 0x000fe40003800200 */
[C---:B------:R-:W-:Y:S01]  /*00c0*/  ISETP.GE.U32.AND P0, PT, R4.reuse, UR4, PT ;  /* 0x0000000404007c0c */ /* 0x040fe2000bf06070 */
[----:B------:R-:W2:Y:S01]  /*00d0*/  LDCU.64 UR8, c[0x0][0x388] ;  /* 0x00007100ff0877ac */ /* 0x000ea20008000a00 */
[----:B------:R-:W-:Y:S02]  /*00e0*/  VIMNMX.U32 R7, PT, PT, R4, UR4, !PT ;  /* 0x0000000404077c48 */ /* 0x000fe4000ffe0000 */
[----:B------:R-:W-:Y:S01]  /*00f0*/  SEL R6, RZ, 0x1, P0 ;  /* 0x00000001ff067807 */ /* 0x000fe20000000000 */
[----:B------:R-:W3:Y:S03]  /*0100*/  LDCU.128 UR12, c[0x0][0x390] ;  /* 0x00007200ff0c77ac */ /* 0x000ee60008000c00 */
[----:B------:R-:W-:Y:S01]  /*0110*/  IADD3 R7, PT, PT, R7, -R4, -R6 ;  /* 0x8000000407077210 */ /* 0x000fe20007ffe806 */
[----:B0-----:R-:W0:Y:S02]  /*0120*/  MUFU.RCP R8, R8 ;  /* 0x0000000800087308 */ /* 0x001e240000001000 */
[----:B0-----:R-:W-:-:S06]  /*0130*/  VIADD R2, R8, 0xffffffe ;  /* 0x0ffffffe08027836 */ /* 0x001fcc0000000000 */
[----:B------:R0:W4:Y:S02]  /*0140*/  F2I.FTZ.U32.TRUNC.NTZ R3, R2 ;  /* 0x0000000200037305 */ /* 0x000124000021f000 */
[----:B0-----:R-:W-:Y:S01]  /*0150*/  HFMA2 R2, -RZ, RZ, 0, 0 ;  /* 0x00000000ff027431 */ /* 0x001fe200000001ff */
[----:B----4-:R-:W-:-:S05]  /*0160*/  IADD3 R9, PT, PT, RZ, -R3, RZ ;  /* 0x80000003ff097210 */ /* 0x010fca0007ffe0ff */
[----:B------:R-:W-:-:S04]  /*0170*/  IMAD R9, R9, R0, RZ ;  /* 0x0000000009097224 */ /* 0x000fc800078e02ff */
[----:B------:R-:W-:-:S06]  /*0180*/  IMAD.HI.U32 R8, R3, R9, R2 ;  /* 0x0000000903087227 */ /* 0x000fcc00078e0002 */
[----:B------:R-:W-:-:S04]  /*0190*/  IMAD.HI.U32 R3, R8, R7, RZ ;  /* 0x0000000708037227 */ /* 0x000fc800078e00ff */
[----:B------:R-:W-:-:S04]  /*01a0*/  IMAD.MOV R2, RZ, RZ, -R3 ;  /* 0x000000ffff027224 */ /* 0x000fc800078e0a03 */
[----:B------:R-:W-:-:S05]  /*01b0*/  IMAD R7, R0, R2, R7 ;  /* 0x0000000200077224 */ /* 0x000fca00078e0207 */
[----:B------:R-:W-:-:S13]  /*01c0*/  ISETP.GE.U32.AND P0, PT, R7, R0, PT ;  /* 0x000000000700720c */ /* 0x000fda0003f06070 */
[----:B------:R-:W-:Y:S01]  /*01d0*/  @P0 IADD3 R7, PT, PT, R7, -R0, RZ ;  /* 0x8000000007070210 */ /* 0x000fe20007ffe0ff */
[----:B------:R-:W-:-:S03]  /*01e0*/  @P0 VIADD R3, R3, 0x1 ;  /* 0x0000000103030836 */ /* 0x000fc60000000000 */
[----:B------:R-:W-:-:S13]  /*01f0*/  ISETP.GE.U32.AND P1, PT, R7, R0, PT ;  /* 0x000000000700720c */ /* 0x000fda0003f26070 */
[----:B------:R-:W-:Y:S02]  /*0200*/  @P1 IADD3 R3, PT, PT, R3, 0x1, RZ ;  /* 0x0000000103031810 */ /* 0x000fe40007ffe0ff */
[----:B------:R-:W-:-:S05]  /*0210*/  @!P2 LOP3.LUT R3, RZ, R0, RZ, 0x33, !PT ;  /* 0x00000000ff03a212 */ /* 0x000fca00078e33ff */
[----:B------:R-:W-:-:S05]  /*0220*/  IMAD.IADD R2, R6, 0x1, R3 ;  /* 0x0000000106027824 */ /* 0x000fca00078e0203 */
[C---:B------:R-:W-:Y:S02]  /*0230*/  LOP3.LUT R3, R2.reuse, 0x3, RZ, 0xc0, !PT ;  /* 0x0000000302037812 */ /* 0x040fe400078ec0ff */
[----:B------:R-:W-:Y:S02]  /*0240*/  ISETP.GE.U32.AND P0, PT, R2, 0x3, PT ;  /* 0x000000030200780c */ /* 0x000fe40003f06070 */
[----:B------:R-:W-:-:S13]  /*0250*/  ISETP.NE.AND P1, PT, R3, 0x3, PT ;  /* 0x000000030300780c */ /* 0x000fda0003f25270 */
[----:B-123--:R-:W-:Y:S05]  /*0260*/  @!P1 BRA `(.L_x_11) ;  /* 0x00000000004c9947 */ /* 0x00efea0003800000 */
[----:B------:R-:W-:-:S04]  /*0270*/  IADD3 R2, PT, PT, R2, 0x1, RZ ;  /* 0x0000000102027810 */ /* 0x000fc80007ffe0ff */
[----:B------:R-:W-:Y:S01]  /*0280*/  LOP3.LUT R4, R2, 0x3, RZ, 0xc0, !PT ;  /* 0x0000000302047812 */ /* 0x000fe200078ec0ff */
[----:B------:R-:W-:-:S04]  /*0290*/  IMAD.WIDE.U32 R2, R5, 0x4, RZ ;  /* 0x0000000405027825 */ /* 0x000fc800078e00ff */
[----:B------:R-:W-:Y:S02]  /*02a0*/  IMAD R5, R4, R0, R5 ;  /* 0x0000000004057224 */ /* 0x000fe400078e0205 */
[----:B------:R-:W-:-:S07]  /*02b0*/  IMAD.MOV R4, RZ, RZ, -R4 ;  /* 0x000000ffff047224 */ /* 0x000fce00078e0a04 */
.L_x_12:
[C---:B------:R-:W-:Y:S02]  /*02c0*/  IADD3 R8, P2, PT, R2.reuse, UR12, RZ ;  /* 0x0000000c02087c10 */ /* 0x040fe4000ff5e0ff */
[----:B------:R-:W-:Y:S02]  /*02d0*/  IADD3 R6, P1, PT, R2, UR8, RZ ;  /* 0x0000000802067c10 */ /* 0x000fe4000ff3e0ff */
[C---:B------:R-:W-:Y:S02]  /*02e0*/  IADD3.X R9, PT, PT, R3.reuse, UR13, RZ, P2, !PT ;  /* 0x0000000d03097c10 */ /* 0x040fe400097fe4ff */
[----:B------:R-:W-:-:S04]  /*02f0*/  IADD3.X R7, PT, PT, R3, UR9, RZ, P1, !PT ;  /* 0x0000000903077c10 */ /* 0x000fc80008ffe4ff */
[----:B------:R-:W2:Y:S04]  /*0300*/  LDG.E R9, desc[UR6][R8.64] ;  /* 0x0000000608097981 */ /* 0x000ea8000c1e1900 */
[----:B------:R-:W2:Y:S01]  /*0310*/  LDG.E R6, desc[UR6][R6.64] ;  /* 0x0000000606067981 */ /* 0x000ea2000c1e1900 */
[----:B0-----:R-:W-:-:S04]  /*0320*/  IADD3 R10, P1, PT, R2, UR14, RZ ;  /* 0x0000000e020a7c10 */ /* 0x001fc8000ff3e0ff */
[----:B------:R-:W-:Y:S01]  /*0330*/  IADD3.X R11, PT, PT, R3, UR15, RZ, P1, !PT ;  /* 0x0000000f030b7c10 */ /* 0x000fe20008ffe4ff */
[----:B------:R-:W-:-:S05]  /*0340*/  VIADD R4, R4, 0x1 ;  /* 0x0000000104047836 */ /* 0x000fca0000000000 */
[----:B------:R-:W-:Y:S01]  /*0350*/  ISETP.NE.AND P1, PT, R4, RZ, PT ;  /* 0x000000ff0400720c */ /* 0x000fe20003f25270 */
[----:B------:R-:W-:Y:S01]  /*0360*/  IMAD.WIDE.U32 R2, R0, 0x4, R2 ;  /* 0x0000000400027825 */ /* 0x000fe200078e0002 */
[----:B--2---:R-:W-:-:S05]  /*0370*/  IADD3 R13, PT, PT, R6, R9, RZ ;  /* 0x00000009060d7210 */ /* 0x004fca0007ffe0ff */
[----:B------:R0:W-:Y:S06]  /*0380*/  STG.E desc[UR6][R10.64], R13 ;  /* 0x0000000d0a007986 */ /* 0x0001ec000c101906 */
[----:B------:R-:W-:Y:S05]  /*0390*/  @P1 BRA `(.L_x_12) ;  /* 0xfffffffc00c81947 */ /* 0x000fea000383ffff */
.L_x_11:
[----:B------:R-:W-:Y:S05]  /*03a0*/  BSYNC.RECONVERGENT B0 ;  /* 0x0000000000007941 */ /* 0x000fea0003800200 */
.L_x_10:
[----:B------:R-:W-:Y:S05]  /*03b0*/  @!P0 EXIT ;  /* 0x000000000000894d */ /* 0x000fea0003800000 */
.L_x_13:
[----:B------:R-:W0:Y:S08]  /*03c0*/  LDC.64 R6, c[0x0][0x388] ;  /* 0x0000e200ff067b82 */ /* 0x000e300000000a00 */
[----:B------:R-:W1:Y:S08]  /*03d0*/  LDC.64 R2, c[0x0][0x390] ;  /* 0x0000e400ff027b82 */ /* 0x000e700000000a00 */
[----:B--2---:R-:W2:Y:S01]  /*03e0*/  LDC.64 R8, c[0x0][0x398] ;  /* 0x0000e600ff087b82 */ /* 0x004ea20000000a00 */
[----:B0-----:R-:W-:-:S06]  /*03f0*/  IMAD.WIDE.U32 R10, R5, 0x4, R6 ;  /* 0x00000004050a7825 */ /* 0x001fcc00078e0006 */
[----:B------:R-:W3:Y:S01]  /*0400*/  LDG.E R10, desc[UR6][R10.64] ;  /* 0x000000060a0a7981 */ /* 0x000ee2000c1e1900 */
[----:B-1----:R-:W-:-:S06]  /*0410*/  IMAD.WIDE.U32 R12, R5, 0x4, R2 ;  /* 0x00000004050c7825 */ /* 0x002fcc00078e0002 */
[----:B------:R-:W3:Y:S01]  /*0420*/  LDG.E R13, desc[UR6][R12.64] ;  /* 0x000000060c0d7981 */ /* 0x000ee2000c1e1900 */
[----:B------:R-:W-:Y:S01]  /*0430*/  IADD3 R19, PT, PT, R0, R5, RZ ;  /* 0x0000000500137210 */ /* 0x000fe20007ffe0ff */
[----:B--2---:R-:W-:-:S04]  /*0440*/  IMAD.WIDE.U32 R4, R5, 0x4, R8 ;  /* 0x0000000405047825 */ /* 0x004fc800078e0008 */
[----:B------:R-:W-:-:S04]  /*0450*/  IMAD.WIDE.U32 R14, R19, 0x4, R6 ;  /* 0x00000004130e7825 */ /* 0x000fc800078e0006 */
[----:B------:R-:W-:-:S04]  /*0460*/  IMAD.WIDE.U32 R16, R19, 0x4, R2 ;  /* 0x0000000413107825 */ /* 0x000fc800078e0002 */
[----:B---3--:R-:W-:-:S05]  /*0470*/  IMAD.IADD R21, R10, 0x1, R13 ;  /* 0x000000010a157824 */ /* 0x008fca00078e020d */
[----:B------:R0:W-:Y:S04]  /*0480*/  STG.E desc[UR6][R4.64], R21 ;  /* 0x0000001504007986 */ /* 0x0001e8000c101906 */
[----:B------:R-:W2:Y:S04]  /*0490*/  LDG.E R14, desc[UR6][R14.64] ;  /* 0x000000060e0e7981 */ /* 0x000ea8000c1e1900 */
[----:B------:R-:W2:Y:S01]  /*04a0*/  LDG.E R17, desc[UR6][R16.64] ;  /* 0x0000000610117981 */ /* 0x000ea2000c1e1900 */
[C---:B------:R-:W-:Y:S01]  /*04b0*/  IADD3 R25, PT, PT, R19.reuse, R0, RZ ;  /* 0x0000000013197210 */ /* 0x040fe20007ffe0ff */
[----:B------:R-:W-:-:S04]  /*04c0*/  IMAD.WIDE.U32 R10, R19, 0x4, R8 ;  /* 0x00000004130a7825 */ /* 0x000fc800078e0008 */
[----:B------:R-:W-:-:S04]  /*04d0*/  IMAD.WIDE.U32 R12, R25, 0x4, R6 ;  /* 0x00000004190c7825 */ /* 0x000fc800078e0006 */
[----:B------:R-:W-:-:S04]  /*04e0*/  IMAD.WIDE.U32 R18, R25, 0x4, R2 ;  /* 0x0000000419127825 */ /* 0x000fc800078e0002 */
[----:B--2---:R-:W-:-:S05]  /*04f0*/  IMAD.IADD R23, R14, 0x1, R17 ;  /* 0x000000010e177824 */ /* 0x004fca00078e0211 */
[----:B------:R1:W-:Y:S04]  /*0500*/  STG.E desc[UR6][R10.64], R23 ;  /* 0x000000170a007986 */ /* 0x0003e8000c101906 */
[----:B------:R-:W2:Y:S04]  /*0510*/  LDG.E R12, desc[UR6][R12.64] ;  /* 0x000000060c0c7981 */ /* 0x000ea8000c1e1900 */
[----:B------:R-:W2:Y:S01]  /*0520*/  LDG.E R19, desc[UR6][R18.64] ;  /* 0x0000000612137981 */ /* 0x000ea2000c1e1900 */
[C---:B0-----:R-:W-:Y:S01]  /*0530*/  IADD3 R5, PT, PT, R25.reuse, R0, RZ ;  /* 0x0000000019057210 */ /* 0x041fe20007ffe0ff */
[----:B------:R-:W-:-:S04]  /*0540*/  IMAD.WIDE.U32 R14, R25, 0x4, R8 ;  /* 0x00000004190e7825 */ /* 0x000fc800078e0008 */
[----:B------:R-:W-:-:S04]  /*0550*/  IMAD.WIDE.U32 R6, R5, 0x4, R6 ;  /* 0x0000000405067825 */ /* 0x000fc800078e0006 */
[----:B------:R-:W-:-:S04]  /*0560*/  IMAD.WIDE.U32 R2, R5, 0x4, R2 ;  /* 0x0000000405027825 */ /* 0x000fc800078e0002 */
[----:B--2---:R-:W-:-:S05]  /*0570*/  IMAD.IADD R17, R12, 0x1, R19 ;  /* 0x000000010c117824 */ /* 0x004fca00078e0213 */
[----:B------:R2:W-:Y:S04]  /*0580*/  STG.E desc[UR6][R14.64], R17 ;  /* 0x000000110e007986 */ /* 0x0005e8000c101906 */
[----:B------:R-:W1:Y:S04]  /*0590*/  LDG.E R6, desc[UR6][R6.64] ;  /* 0x0000000606067981 */ /* 0x000e68000c1e1900 */
[----:B------:R-:W1:Y:S01]  /*05a0*/  LDG.E R3, desc[UR6][R2.64] ;  /* 0x0000000602037981 */ /* 0x000e62000c1e1900 */
[----:B------:R-:W-:-:S04]  /*05b0*/  IMAD.WIDE.U32 R8, R5, 0x4, R8 ;  /* 0x0000000405087825 */ /* 0x000fc800078e0008 */
[----:B------:R-:W-:-:S05]  /*05c0*/  IMAD.IADD R5, R5, 0x1, R0 ;  /* 0x0000000105057824 */ /* 0x000fca00078e0200 */
[----:B------:R-:W-:Y:S02]  /*05d0*/  ISETP.GE.U32.AND P0, PT, R5, UR4, PT ;  /* 0x0000000405007c0c */ /* 0x000fe4000bf06070 */
[----:B-1----:R-:W-:-:S05]  /*05e0*/  IADD3 R11, PT, PT, R6, R3, RZ ;  /* 0x00000003060b7210 */ /* 0x002fca0007ffe0ff */
[----:B------:R2:W-:Y:S06]  /*05f0*/  STG.E desc[UR6][R8.64], R11 ;  /* 0x0000000b08007986 */ /* 0x0005ec000c101906 */
[----:B------:R-:W-:Y:S05]  /*0600*/  @!P0 BRA `(.L_x_13) ;  /* 0xfffffffc006c8947 */ /* 0x000fea000383ffff */
[----:B------:R-:W-:Y:S05]  /*0610*/  EXIT ;  /* 0x000000000000794d */ /* 0x000fea0003800000 */
.L_x_14:
        /* <DEDUP_REMOVED lines=14> */
.L_x_17:


//--------------------- .nv.shared.reserved.0     --------------------------
	.section	.nv.shared.reserved.0,"aw",@nobits
	.weak		__nv_reservedSMEM_offset_0_alias
	.size		__nv_reservedSMEM_offset_0_alias, 0, 64
	.other		__nv_reservedSMEM_offset_0_alias,@"STO_CUDA_RESERVED_SHARED STV_DEFAULT"
__nv_reservedSMEM_offset_0_alias:
	.zero		0
	.zero		64


//--------------------- .nv.constant0._Z7kernel3iPiS_S_ --------------------------
	.section	.nv.constant0._Z7kernel3iPiS_S_,"a",@progbits
	.sectionflags	@""
	.align	4
.nv.constant0._Z7kernel3iPiS_S_:
	.zero		928


//--------------------- .nv.constant0._Z7kernel2iPiS_S_ --------------------------
	.section	.nv.constant0._Z7kernel2iPiS_S_,"a",@progbits
	.sectionflags	@""
	.align	4
.nv.constant0._Z7kernel2iPiS_S_:
	.zero		928


//--------------------- .nv.constant0._Z7kernel1iPiS_S_ --------------------------
	.section	.nv.constant0._Z7kernel1iPiS_S_,"a",@progbits
	.sectionflags	@""
	.align	4
.nv.constant0._Z7kernel1iPiS_S_:
	.zero		928


//--------------------- SYMBOLS --------------------------

	.type		.nv.reservedSmem.offset0,@object
	.size		.nv.reservedSmem.offset0,0x4
